//
// Generated by NVIDIA NVVM Compiler
//
// Compiler Build ID: CL-36424714
// Cuda compilation tools, release 13.0, V13.0.88
// Based on NVVM 20.0.0
//

.version 9.0
.target sm_100
.address_size 64

	// .globl	_Z5SETUPPdd

.visible .entry _Z5SETUPPdd(
	.param .u64 .ptr .align 1 _Z5SETUPPdd_param_0,
	.param .f64 _Z5SETUPPdd_param_1
)
{
	.reg .b32 	%r<5>;
	.reg .b64 	%rd<5>;
	.reg .b64 	%fd<2>;

	ld.param.u64 	%rd1, [_Z5SETUPPdd_param_0];
	ld.param.f64 	%fd1, [_Z5SETUPPdd_param_1];
	cvta.to.global.u64 	%rd2, %rd1;
	mov.u32 	%r1, %tid.x;
	mov.u32 	%r2, %ctaid.x;
	mov.u32 	%r3, %ntid.x;
	mad.lo.s32 	%r4, %r2, %r3, %r1;
	mul.wide.s32 	%rd3, %r4, 8;
	add.s64 	%rd4, %rd2, %rd3;
	st.global.f64 	[%rd4], %fd1;
	ret;

}
	// .globl	_Z15DERIVATIVE_STEPPdS_S_S_di
.visible .entry _Z15DERIVATIVE_STEPPdS_S_S_di(
	.param .u64 .ptr .align 1 _Z15DERIVATIVE_STEPPdS_S_S_di_param_0,
	.param .u64 .ptr .align 1 _Z15DERIVATIVE_STEPPdS_S_S_di_param_1,
	.param .u64 .ptr .align 1 _Z15DERIVATIVE_STEPPdS_S_S_di_param_2,
	.param .u64 .ptr .align 1 _Z15DERIVATIVE_STEPPdS_S_S_di_param_3,
	.param .f64 _Z15DERIVATIVE_STEPPdS_S_S_di_param_4,
	.param .u32 _Z15DERIVATIVE_STEPPdS_S_S_di_param_5
)
{
	.reg .pred 	%p<4>;
	.reg .b32 	%r<9>;
	.reg .b64 	%rd<16>;
	.reg .b64 	%fd<15>;

	ld.param.u64 	%rd4, [_Z15DERIVATIVE_STEPPdS_S_S_di_param_0];
	ld.param.u64 	%rd5, [_Z15DERIVATIVE_STEPPdS_S_S_di_param_1];
	ld.param.u64 	%rd6, [_Z15DERIVATIVE_STEPPdS_S_S_di_param_2];
	ld.param.u64 	%rd7, [_Z15DERIVATIVE_STEPPdS_S_S_di_param_3];
	ld.param.f64 	%fd1, [_Z15DERIVATIVE_STEPPdS_S_S_di_param_4];
	ld.param.u32 	%r2, [_Z15DERIVATIVE_STEPPdS_S_S_di_param_5];
	cvta.to.global.u64 	%rd1, %rd5;
	cvta.to.global.u64 	%rd2, %rd7;
	cvta.to.global.u64 	%rd3, %rd6;
	mov.u32 	%r4, %tid.x;
	mov.u32 	%r5, %ctaid.x;
	mov.u32 	%r6, %ntid.x;
	mad.lo.s32 	%r7, %r5, %r6, %r4;
	setp.lt.s32 	%p1, %r7, 1;
	add.s32 	%r8, %r2, -1;
	setp.ge.s32 	%p2, %r7, %r8;
	or.pred  	%p3, %p1, %p2;
	@%p3 bra 	$L__BB1_2;
	cvta.to.global.u64 	%rd11, %rd4;
	mul.wide.u32 	%rd12, %r7, 8;
	add.s64 	%rd13, %rd11, %rd12;
	ld.global.f64 	%fd6, [%rd13+8];
	ld.global.f64 	%fd7, [%rd13+-8];
	sub.f64 	%fd8, %fd6, %fd7;
	add.f64 	%fd9, %fd1, %fd1;
	div.rn.f64 	%fd10, %fd8, %fd9;
	add.s64 	%rd14, %rd3, %rd12;
	ld.global.f64 	%fd11, [%rd14];
	add.f64 	%fd12, %fd11, %fd10;
	ld.global.f64 	%fd13, [%rd2];
	sub.f64 	%fd14, %fd12, %fd13;
	add.s64 	%rd15, %rd1, %rd12;
	st.global.f64 	[%rd15], %fd14;
	bra.uni 	$L__BB1_3;
$L__BB1_2:
	mul.wide.s32 	%rd8, %r7, 8;
	add.s64 	%rd9, %rd3, %rd8;
	ld.global.f64 	%fd2, [%rd9];
	ld.global.f64 	%fd3, [%rd2];
	sub.f64 	%fd4, %fd2, %fd3;
	mul.f64 	%fd5, %fd1, %fd4;
	add.s64 	%rd10, %rd1, %rd8;
	st.global.f64 	[%rd10], %fd5;
$L__BB1_3:
	ret;

}


// ===== COMPILED SASS (sm_100) =====

	.target	sm_100

	.elftype	@"ET_EXEC"


//--------------------- .note.nv.tkinfo           --------------------------
	.section	.note.nv.tkinfo,"",@"SHT_NOTE"
	.sectionflags	@"SHF_NOTE_NV_TKINFO"
	.tkinfo
        /*0018*/ 	.word	0x00000002
        /*0030*/ 	.string	""
        /*0030*/ 	.string	"ptxas"
        /*0030*/ 	.string	"Cuda compilation tools, release 13.0, V13.0.88"
        /*0030*/ 	.string	"Build cuda_13.0.r13.0/compiler.36424714_0"
        /*0030*/ 	.string	"-arch sm_100 -m 64 "



//--------------------- .note.nv.cuinfo           --------------------------
	.section	.note.nv.cuinfo,"",@"SHT_NOTE"
	.sectionflags	@"SHF_NOTE_NV_CUINFO"
        /*0018*/ 	.short	0x0002
        /*001a*/ 	.short	0x0064
        /*001c*/ 	.short	0x0082
	.zero		2


//--------------------- .nv.info                  --------------------------
	.section	.nv.info,"",@"SHT_CUDA_INFO"
	.align	4


	//----- nvinfo : EIATTR_REGCOUNT
	.align		4
        /*0000*/ 	.byte	0x04, 0x2f
        /*0002*/ 	.short	(.L_1 - .L_0)
	.align		4
.L_0:
        /*0004*/ 	.word	index@(_Z5SETUPPdd)
        /*0008*/ 	.word	0x0000000a


	//----- nvinfo : EIATTR_FRAME_SIZE
	.align		4
.L_1:
        /*000c*/ 	.byte	0x04, 0x11
        /*000e*/ 	.short	(.L_3 - .L_2)
	.align		4
.L_2:
        /*0010*/ 	.word	index@(_Z5SETUPPdd)
        /*0014*/ 	.word	0x00000000


	//----- nvinfo : EIATTR_REGCOUNT
	.align		4
.L_3:
        /*0018*/ 	.byte	0x04, 0x2f
        /*001a*/ 	.short	(.L_5 - .L_4)
	.align		4
.L_4:
        /*001c*/ 	.word	index@(_Z15DERIVATIVE_STEPPdS_S_S_di)
        /*0020*/ 	.word	0x00000019


	//----- nvinfo : EIATTR_FRAME_SIZE
	.align		4
.L_5:
        /*0024*/ 	.byte	0x04, 0x11
        /*0026*/ 	.short	(.L_7 - .L_6)
	.align		4
.L_6:
        /*0028*/ 	.word	index@($__internal_0_$__cuda_sm20_div_rn_f64_full)
        /*002c*/ 	.word	0x00000000


	//----- nvinfo : EIATTR_FRAME_SIZE
	.align		4
.L_7:
        /*0030*/ 	.byte	0x04, 0x11
        /*0032*/ 	.short	(.L_9 - .L_8)
	.align		4
.L_8:
        /*0034*/ 	.word	index@(_Z15DERIVATIVE_STEPPdS_S_S_di)
        /*0038*/ 	.word	0x00000000


	//----- nvinfo : EIATTR_MIN_STACK_SIZE
	.align		4
.L_9:
        /*003c*/ 	.byte	0x04, 0x12
        /*003e*/ 	.short	(.L_11 - .L_10)
	.align		4
.L_10:
        /*0040*/ 	.word	index@(_Z15DERIVATIVE_STEPPdS_S_S_di)
        /*0044*/ 	.word	0x00000000


	//----- nvinfo : EIATTR_MIN_STACK_SIZE
	.align		4
.L_11:
        /*0048*/ 	.byte	0x04, 0x12
        /*004a*/ 	.short	(.L_13 - .L_12)
	.align		4
.L_12:
        /*004c*/ 	.word	index@(_Z5SETUPPdd)
        /*0050*/ 	.word	0x00000000
.L_13:


//--------------------- .nv.compat                --------------------------
	.section	.nv.compat,"",@"SHT_CUDA_COMPAT_INFO"
	.align	4
        /*0000*/ 	.byte	0x02, 0x09, 0x00, 0x00, 0x02, 0x02, 0x01, 0x00, 0x02, 0x05, 0x05, 0x00, 0x03, 0x07, 0x01, 0x01
        /*0010*/ 	.byte	0x02, 0x03, 0x00, 0x00, 0x02, 0x06, 0x01, 0x00, 0x04, 0x0b, 0x08, 0x00, 0x01, 0x00, 0x00, 0x00
        /*0020*/ 	.byte	0x00, 0x00, 0x00, 0x00


//--------------------- .nv.info._Z15DERIVATIVE_STEPPdS_S_S_di --------------------------
	.section	.nv.info._Z15DERIVATIVE_STEPPdS_S_S_di,"",@"SHT_CUDA_INFO"
	.sectionflags	@""
	.align	4


	//----- nvinfo : EIATTR_CUDA_API_VERSION
	.align		4
        /*0000*/ 	.byte	0x04, 0x37
        /*0002*/ 	.short	(.L_15 - .L_14)
.L_14:
        /*0004*/ 	.word	0x00000082


	//----- nvinfo : EIATTR_KPARAM_INFO
	.align		4
.L_15:
        /*0008*/ 	.byte	0x04, 0x17
        /*000a*/ 	.short	(.L_17 - .L_16)
.L_16:
        /*000c*/ 	.word	0x00000000
        /*0010*/ 	.short	0x0005
        /*0012*/ 	.short	0x0028
        /*0014*/ 	.byte	0x00, 0xf0, 0x11, 0x00


	//----- nvinfo : EIATTR_KPARAM_INFO
	.align		4
.L_17:
        /*0018*/ 	.byte	0x04, 0x17
        /*001a*/ 	.short	(.L_19 - .L_18)
.L_18:
        /*001c*/ 	.word	0x00000000
        /*0020*/ 	.short	0x0004
        /*0022*/ 	.short	0x0020
        /*0024*/ 	.byte	0x00, 0xf0, 0x21, 0x00


	//----- nvinfo : EIATTR_KPARAM_INFO
	.align		4
.L_19:
        /*0028*/ 	.byte	0x04, 0x17
        /*002a*/ 	.short	(.L_21 - .L_20)
.L_20:
        /*002c*/ 	.word	0x00000000
        /*0030*/ 	.short	0x0003
        /*0032*/ 	.short	0x0018
        /*0034*/ 	.byte	0x00, 0xf5, 0x21, 0x00


	//----- nvinfo : EIATTR_KPARAM_INFO
	.align		4
.L_21:
        /*0038*/ 	.byte	0x04, 0x17
        /*003a*/ 	.short	(.L_23 - .L_22)
.L_22:
        /*003c*/ 	.word	0x00000000
        /*0040*/ 	.short	0x0002
        /*0042*/ 	.short	0x0010
        /*0044*/ 	.byte	0x00, 0xf5, 0x21, 0x00


	//----- nvinfo : EIATTR_KPARAM_INFO
	.align		4
.L_23:
        /*0048*/ 	.byte	0x04, 0x17
        /*004a*/ 	.short	(.L_25 - .L_24)
.L_24:
        /*004c*/ 	.word	0x00000000
        /*0050*/ 	.short	0x0001
        /*0052*/ 	.short	0x0008
        /*0054*/ 	.byte	0x00, 0xf5, 0x21, 0x00


	//----- nvinfo : EIATTR_KPARAM_INFO
	.align		4
.L_25:
        /*0058*/ 	.byte	0x04, 0x17
        /*005a*/ 	.short	(.L_27 - .L_26)
.L_26:
        /*005c*/ 	.word	0x00000000
        /*0060*/ 	.short	0x0000
        /*0062*/ 	.short	0x0000
        /*0064*/ 	.byte	0x00, 0xf5, 0x21, 0x00


	//----- nvinfo : EIATTR_SPARSE_MMA_MASK
	.align		4
.L_27:
        /*0068*/ 	.byte	0x03, 0x50
        /*006a*/ 	.short	0x0000


	//----- nvinfo : EIATTR_MAXREG_COUNT
	.align		4
        /*006c*/ 	.byte	0x03, 0x1b
        /*006e*/ 	.short	0x00ff


	//----- nvinfo : EIATTR_MERCURY_ISA_VERSION
	.align		4
        /*0070*/ 	.byte	0x03, 0x5f
        /*0072*/ 	.short	0x0101


	//----- nvinfo : EIATTR_VRC_CTA_INIT_COUNT
	.align		4
        /*0074*/ 	.byte	0x02, 0x4a
	.zero		1
	.zero		1


	//----- nvinfo : EIATTR_EXIT_INSTR_OFFSETS
	.align		4
        /*0078*/ 	.byte	0x04, 0x1c
        /*007a*/ 	.short	(.L_29 - .L_28)


	//   ....[0]....
.L_28:
        /*007c*/ 	.word	0x000002e0


	//   ....[1]....
        /*0080*/ 	.word	0x000003a0


	//----- nvinfo : EIATTR_CRS_STACK_SIZE
	.align		4
.L_29:
        /*0084*/ 	.byte	0x04, 0x1e
        /*0086*/ 	.short	(.L_31 - .L_30)
.L_30:
        /*0088*/ 	.word	0x00000000


	//----- nvinfo : EIATTR_CBANK_PARAM_SIZE
	.align		4
.L_31:
        /*008c*/ 	.byte	0x03, 0x19
        /*008e*/ 	.short	0x002c


	//----- nvinfo : EIATTR_PARAM_CBANK
	.align		4
        /*0090*/ 	.byte	0x04, 0x0a
        /*0092*/ 	.short	(.L_33 - .L_32)
	.align		4
.L_32:
        /*0094*/ 	.word	index@(.nv.constant0._Z15DERIVATIVE_STEPPdS_S_S_di)
        /*0098*/ 	.short	0x0380
        /*009a*/ 	.short	0x002c


	//----- nvinfo : EIATTR_SW_WAR
	.align		4
.L_33:
        /*009c*/ 	.byte	0x04, 0x36
        /*009e*/ 	.short	(.L_35 - .L_34)
.L_34:
        /*00a0*/ 	.word	0x00000008
.L_35:


//--------------------- .nv.info._Z5SETUPPdd      --------------------------
	.section	.nv.info._Z5SETUPPdd,"",@"SHT_CUDA_INFO"
	.sectionflags	@""
	.align	4


	//----- nvinfo : EIATTR_CUDA_API_VERSION
	.align		4
        /*0000*/ 	.byte	0x04, 0x37
        /*0002*/ 	.short	(.L_37 - .L_36)
.L_36:
        /*0004*/ 	.word	0x00000082


	//----- nvinfo : EIATTR_KPARAM_INFO
	.align		4
.L_37:
        /*0008*/ 	.byte	0x04, 0x17
        /*000a*/ 	.short	(.L_39 - .L_38)
.L_38:
        /*000c*/ 	.word	0x00000000
        /*0010*/ 	.short	0x0001
        /*0012*/ 	.short	0x0008
        /*0014*/ 	.byte	0x00, 0xf0, 0x21, 0x00


	//----- nvinfo : EIATTR_KPARAM_INFO
	.align		4
.L_39:
        /*0018*/ 	.byte	0x04, 0x17
        /*001a*/ 	.short	(.L_41 - .L_40)
.L_40:
        /*001c*/ 	.word	0x00000000
        /*0020*/ 	.short	0x0000
        /*0022*/ 	.short	0x0000
        /*0024*/ 	.byte	0x00, 0xf5, 0x21, 0x00


	//----- nvinfo : EIATTR_SPARSE_MMA_MASK
	.align		4
.L_41:
        /*0028*/ 	.byte	0x03, 0x50
        /*002a*/ 	.short	0x0000


	//----- nvinfo : EIATTR_MAXREG_COUNT
	.align		4
        /*002c*/ 	.byte	0x03, 0x1b
        /*002e*/ 	.short	0x00ff


	//----- nvinfo : EIATTR_MERCURY_ISA_VERSION
	.align		4
        /*0030*/ 	.byte	0x03, 0x5f
        /*0032*/ 	.short	0x0101


	//----- nvinfo : EIATTR_VRC_CTA_INIT_COUNT
	.align		4
        /*0034*/ 	.byte	0x02, 0x4a
	.zero		1
	.zero		1


	//----- nvinfo : EIATTR_EXIT_INSTR_OFFSETS
	.align		4
        /*0038*/ 	.byte	0x04, 0x1c
        /*003a*/ 	.short	(.L_43 - .L_42)


	//   ....[0]....
.L_42:
        /*003c*/ 	.word	0x000000a0


	//----- nvinfo : EIATTR_CBANK_PARAM_SIZE
	.align		4
.L_43:
        /*0040*/ 	.byte	0x03, 0x19
        /*0042*/ 	.short	0x0010


	//----- nvinfo : EIATTR_PARAM_CBANK
	.align		4
        /*0044*/ 	.byte	0x04, 0x0a
        /*0046*/ 	.short	(.L_45 - .L_44)
	.align		4
.L_44:
        /*0048*/ 	.word	index@(.nv.constant0._Z5SETUPPdd)
        /*004c*/ 	.short	0x0380
        /*004e*/ 	.short	0x0010


	//----- nvinfo : EIATTR_SW_WAR
	.align		4
.L_45:
        /*0050*/ 	.byte	0x04, 0x36
        /*0052*/ 	.short	(.L_47 - .L_46)
.L_46:
        /*0054*/ 	.word	0x00000008
.L_47:


//--------------------- .nv.callgraph             --------------------------
	.section	.nv.callgraph,"",@"SHT_CUDA_CALLGRAPH"
	.align	4
	.sectionentsize	8
	.align		4
        /*0000*/ 	.word	0x00000000
	.align		4
        /*0004*/ 	.word	0xffffffff
	.align		4
        /*0008*/ 	.word	0x00000000
	.align		4
        /*000c*/ 	.word	0xfffffffe
	.align		4
        /*0010*/ 	.word	0x00000000
	.align		4
        /*0014*/ 	.word	0xfffffffd
	.align		4
        /*0018*/ 	.word	0x00000000
	.align		4
        /*001c*/ 	.word	0xfffffffc


//--------------------- .text._Z15DERIVATIVE_STEPPdS_S_S_di --------------------------
	.section	.text._Z15DERIVATIVE_STEPPdS_S_S_di,"ax",@progbits
	.align	128
        .global         _Z15DERIVATIVE_STEPPdS_S_S_di
        .type           _Z15DERIVATIVE_STEPPdS_S_S_di,@function
        .size           _Z15DERIVATIVE_STEPPdS_S_S_di,(.L_x_10 - _Z15DERIVATIVE_STEPPdS_S_S_di)
        .other          _Z15DERIVATIVE_STEPPdS_S_S_di,@"STO_CUDA_ENTRY STV_DEFAULT"
_Z15DERIVATIVE_STEPPdS_S_S_di:
.text._Z15DERIVATIVE_STEPPdS_S_S_di:
[----:B------:R-:W-:Y:S01]  /*0000*/  LDC R1, c[0x0][0x37c] ;  /* 0x0000df00ff017b82 */ /* 0x000fe20000000800 */
[----:B------:R-:W0:Y:S07]  /*0010*/  S2R R0, SR_TID.X ;  /* 0x0000000000007919 */ /* 0x000e2e0000002100 */
[----:B------:R-:W0:Y:S01]  /*0020*/  S2UR UR5, SR_CTAID.X ;  /* 0x00000000000579c3 */ /* 0x000e220000002500 */
[----:B------:R-:W1:Y:S01]  /*0030*/  LDCU UR4, c[0x0][0x3a8] ;  /* 0x00007500ff0477ac */ /* 0x000e620008000800 */
[----:B------:R-:W2:Y:S06]  /*0040*/  LDCU.64 UR6, c[0x0][0x358] ;  /* 0x00006b00ff0677ac */ /* 0x000eac0008000a00 */
[----:B------:R-:W0:Y:S01]  /*0050*/  LDC R3, c[0x0][0x360] ;  /* 0x0000d800ff037b82 */ /* 0x000e220000000800 */
[----:B-1----:R-:W-:Y:S01]  /*0060*/  UIADD3 UR4, UPT, UPT, UR4, -0x1, URZ ;  /* 0xffffffff04047890 */ /* 0x002fe2000fffe0ff */
[----:B0-----:R-:W-:-:S05]  /*0070*/  IMAD R0, R3, UR5, R0 ;  /* 0x0000000503007c24 */ /* 0x001fca000f8e0200 */
[----:B------:R-:W-:-:S04]  /*0080*/  ISETP.GE.AND P0, PT, R0, UR4, PT ;  /* 0x0000000400007c0c */ /* 0x000fc8000bf06270 */
[----:B------:R-:W-:-:S13]  /*0090*/  ISETP.LT.OR P0, PT, R0, 0x1, P0 ;  /* 0x000000010000780c */ /* 0x000fda0000701670 */
[----:B--2---:R-:W-:Y:S05]  /*00a0*/  @P0 BRA `(.L_x_0) ;  /* 0x0000000000900947 */ /* 0x004fea0003800000 */
[----:B------:R-:W0:Y:S08]  /*00b0*/  LDC.64 R2, c[0x0][0x380] ;  /* 0x0000e000ff027b82 */ /* 0x000e300000000a00 */
[----:B------:R-:W1:Y:S01]  /*00c0*/  LDC.64 R4, c[0x0][0x3a0] ;  /* 0x0000e800ff047b82 */ /* 0x000e620000000a00 */
[----:B0-----:R-:W-:-:S05]  /*00d0*/  IMAD.WIDE.U32 R2, R0, 0x8, R2 ;  /* 0x0000000800027825 */ /* 0x001fca00078e0002 */
[----:B------:R-:W2:Y:S04]  /*00e0*/  LDG.E.64 R6, desc[UR6][R2.64+0x8] ;  /* 0x0000080602067981 */ /* 0x000ea8000c1e1b00 */
[----:B------:R-:W2:Y:S01]  /*00f0*/  LDG.E.64 R8, desc[UR6][R2.64+-0x8] ;  /* 0xfffff80602087981 */ /* 0x000ea2000c1e1b00 */
[----:B-1----:R-:W-:Y:S01]  /*0100*/  DADD R4, R4, R4 ;  /* 0x0000000004047229 */ /* 0x002fe20000000004 */
[----:B------:R-:W-:Y:S01]  /*0110*/  IMAD.MOV.U32 R10, RZ, RZ, 0x1 ;  /* 0x00000001ff0a7424 */ /* 0x000fe200078e00ff */
[----:B------:R-:W-:Y:S04]  /*0120*/  BSSY.RECONVERGENT B0, `(.L_x_1) ;  /* 0x0000011000007945 */ /* 0x000fe80003800200 */
[----:B------:R-:W0:Y:S02]  /*0130*/  MUFU.RCP64H R11, R5 ;  /* 0x00000005000b7308 */ /* 0x000e240000001800 */
[----:B0-----:R-:W-:-:S08]  /*0140*/  DFMA R12, -R4, R10, 1 ;  /* 0x3ff00000040c742b */ /* 0x001fd0000000010a */
[----:B------:R-:W-:-:S08]  /*0150*/  DFMA R12, R12, R12, R12 ;  /* 0x0000000c0c0c722b */ /* 0x000fd0000000000c */
[----:B------:R-:W-:-:S08]  /*0160*/  DFMA R12, R10, R12, R10 ;  /* 0x0000000c0a0c722b */ /* 0x000fd0000000000a */
[----:B------:R-:W-:-:S08]  /*0170*/  DFMA R10, -R4, R12, 1 ;  /* 0x3ff00000040a742b */ /* 0x000fd0000000010c */
[----:B------:R-:W-:Y:S02]  /*0180*/  DFMA R10, R12, R10, R12 ;  /* 0x0000000a0c0a722b */ /* 0x000fe4000000000c */
[----:B--2---:R-:W-:-:S08]  /*0190*/  DADD R6, R6, -R8 ;  /* 0x0000000006067229 */ /* 0x004fd00000000808 */
[----:B------:R-:W-:Y:S02]  /*01a0*/  DMUL R2, R6, R10 ;  /* 0x0000000a06027228 */ /* 0x000fe40000000000 */
[----:B------:R-:W-:-:S06]  /*01b0*/  FSETP.GEU.AND P1, PT, |R7|, 6.5827683646048100446e-37, PT ;  /* 0x036000000700780b */ /* 0x000fcc0003f2e200 */
[----:B------:R-:W-:-:S08]  /*01c0*/  DFMA R8, -R4, R2, R6 ;  /* 0x000000020408722b */ /* 0x000fd00000000106 */
[----:B------:R-:W-:-:S10]  /*01d0*/  DFMA R2, R10, R8, R2 ;  /* 0x000000080a02722b */ /* 0x000fd40000000002 */
[----:B------:R-:W-:-:S05]  /*01e0*/  FFMA R8, RZ, R5, R3 ;  /* 0x00000005ff087223 */ /* 0x000fca0000000003 */
[----:B------:R-:W-:-:S13]  /*01f0*/  FSETP.GT.AND P0, PT, |R8|, 1.469367938527859385e-39, PT ;  /* 0x001000000800780b */ /* 0x000fda0003f04200 */
[----:B------:R-:W-:Y:S05]  /*0200*/  @P0 BRA P1, `(.L_x_2) ;  /* 0x0000000000080947 */ /* 0x000fea0000800000 */
[----:B------:R-:W-:-:S07]  /*0210*/  MOV R10, 0x230 ;  /* 0x00000230000a7802 */ /* 0x000fce0000000f00 */
[----:B------:R-:W-:Y:S05]  /*0220*/  CALL.REL.NOINC `($__internal_0_$__cuda_sm20_div_rn_f64_full) ;  /* 0x0000000000607944 */ /* 0x000fea0003c00000 */
.L_x_2:
[----:B------:R-:W-:Y:S05]  /*0230*/  BSYNC.RECONVERGENT B0 ;  /* 0x0000000000007941 */ /* 0x000fea0003800200 */
.L_x_1:
[----:B------:R-:W0:Y:S08]  /*0240*/  LDC.64 R4, c[0x0][0x390] ;  /* 0x0000e400ff047b82 */ /* 0x000e300000000a00 */
[----:B------:R-:W1:Y:S08]  /*0250*/  LDC.64 R6, c[0x0][0x398] ;  /* 0x0000e600ff067b82 */ /* 0x000e700000000a00 */
[----:B------:R-:W2:Y:S01]  /*0260*/  LDC.64 R8, c[0x0][0x388] ;  /* 0x0000e200ff087b82 */ /* 0x000ea20000000a00 */
[----:B0-----:R-:W-:-:S06]  /*0270*/  IMAD.WIDE.U32 R4, R0, 0x8, R4 ;  /* 0x0000000800047825 */ /* 0x001fcc00078e0004 */
[----:B------:R-:W3:Y:S04]  /*0280*/  LDG.E.64 R4, desc[UR6][R4.64] ;  /* 0x0000000604047981 */ /* 0x000ee8000c1e1b00 */
[----:B-1----:R-:W4:Y:S01]  /*0290*/  LDG.E.64 R6, desc[UR6][R6.64] ;  /* 0x0000000606067981 */ /* 0x002f22000c1e1b00 */
[----:B--2---:R-:W-:Y:S01]  /*02a0*/  IMAD.WIDE.U32 R8, R0, 0x8, R8 ;  /* 0x0000000800087825 */ /* 0x004fe200078e0008 */
[----:B---3--:R-:W-:-:S08]  /*02b0*/  DADD R2, R4, R2 ;  /* 0x0000000004027229 */ /* 0x008fd00000000002 */
[----:B----4-:R-:W-:-:S07]  /*02c0*/  DADD R2, R2, -R6 ;  /* 0x0000000002027229 */ /* 0x010fce0000000806 */
[----:B------:R-:W-:Y:S01]  /*02d0*/  STG.E.64 desc[UR6][R8.64], R2 ;  /* 0x0000000208007986 */ /* 0x000fe2000c101b06 */
[----:B------:R-:W-:Y:S05]  /*02e0*/  EXIT ;  /* 0x000000000000794d */ /* 0x000fea0003800000 */
.L_x_0:
[----:B------:R-:W0:Y:S01]  /*02f0*/  LDC.64 R2, c[0x0][0x390] ;  /* 0x0000e400ff027b82 */ /* 0x000e220000000a00 */
[----:B------:R-:W1:Y:S07]  /*0300*/  LDCU.64 UR4, c[0x0][0x3a0] ;  /* 0x00007400ff0477ac */ /* 0x000e6e0008000a00 */
[----:B------:R-:W2:Y:S08]  /*0310*/  LDC.64 R8, c[0x0][0x398] ;  /* 0x0000e600ff087b82 */ /* 0x000eb00000000a00 */
[----:B------:R-:W3:Y:S01]  /*0320*/  LDC.64 R6, c[0x0][0x388] ;  /* 0x0000e200ff067b82 */ /* 0x000ee20000000a00 */
[----:B0-----:R-:W-:-:S06]  /*0330*/  IMAD.WIDE R2, R0, 0x8, R2 ;  /* 0x0000000800027825 */ /* 0x001fcc00078e0202 */
[----:B------:R-:W4:Y:S04]  /*0340*/  LDG.E.64 R2, desc[UR6][R2.64] ;  /* 0x0000000602027981 */ /* 0x000f28000c1e1b00 */
[----:B--2---:R-:W4:Y:S01]  /*0350*/  LDG.E.64 R4, desc[UR6][R8.64] ;  /* 0x0000000608047981 */ /* 0x004f22000c1e1b00 */
[----:B---3--:R-:W-:Y:S01]  /*0360*/  IMAD.WIDE R6, R0, 0x8, R6 ;  /* 0x0000000800067825 */ /* 0x008fe200078e0206 */
[----:B----4-:R-:W-:-:S08]  /*0370*/  DADD R4, R2, -R4 ;  /* 0x0000000002047229 */ /* 0x010fd00000000804 */
[----:B-1----:R-:W-:-:S07]  /*0380*/  DMUL R4, R4, UR4 ;  /* 0x0000000404047c28 */ /* 0x002fce0008000000 */
[----:B------:R-:W-:Y:S01]  /*0390*/  STG.E.64 desc[UR6][R6.64], R4 ;  /* 0x0000000406007986 */ /* 0x000fe2000c101b06 */
[----:B------:R-:W-:Y:S05]  /*03a0*/  EXIT ;  /* 0x000000000000794d */ /* 0x000fea0003800000 */
        .weak           $__internal_0_$__cuda_sm20_div_rn_f64_full
        .type           $__internal_0_$__cuda_sm20_div_rn_f64_full,@function
        .size           $__internal_0_$__cuda_sm20_div_rn_f64_full,(.L_x_10 - $__internal_0_$__cuda_sm20_div_rn_f64_full)
$__internal_0_$__cuda_sm20_div_rn_f64_full:
[C---:B------:R-:W-:Y:S01]  /*03b0*/  FSETP.GEU.AND P0, PT, |R5|.reuse, 1.469367938527859385e-39, PT ;  /* 0x001000000500780b */ /* 0x040fe20003f0e200 */
[----:B------:R-:W-:Y:S01]  /*03c0*/  IMAD.MOV.U32 R16, RZ, RZ, 0x1 ;  /* 0x00000001ff107424 */ /* 0x000fe200078e00ff */
[----:B------:R-:W-:Y:S01]  /*03d0*/  LOP3.LUT R2, R5, 0x800fffff, RZ, 0xc0, !PT ;  /* 0x800fffff05027812 */ /* 0x000fe200078ec0ff */
[----:B------:R-:W-:Y:S01]  /*03e0*/  BSSY.RECONVERGENT B1, `(.L_x_3) ;  /* 0x0000055000017945 */ /* 0x000fe20003800200 */
[C---:B------:R-:W-:Y:S02]  /*03f0*/  FSETP.GEU.AND P2, PT, |R7|.reuse, 1.469367938527859385e-39, PT ;  /* 0x001000000700780b */ /* 0x040fe40003f4e200 */
[----:B------:R-:W-:Y:S01]  /*0400*/  LOP3.LUT R3, R2, 0x3ff00000, RZ, 0xfc, !PT ;  /* 0x3ff0000002037812 */ /* 0x000fe200078efcff */
[----:B------:R-:W-:Y:S01]  /*0410*/  IMAD.MOV.U32 R2, RZ, RZ, R4 ;  /* 0x000000ffff027224 */ /* 0x000fe200078e0004 */
[----:B------:R-:W-:Y:S02]  /*0420*/  LOP3.LUT R11, R7, 0x7ff00000, RZ, 0xc0, !PT ;  /* 0x7ff00000070b7812 */ /* 0x000fe400078ec0ff */
[----:B------:R-:W-:-:S03]  /*0430*/  LOP3.LUT R14, R5, 0x7ff00000, RZ, 0xc0, !PT ;  /* 0x7ff00000050e7812 */ /* 0x000fc600078ec0ff */
[----:B------:R-:W-:Y:S01]  /*0440*/  @!P0 DMUL R2, R4, 8.98846567431157953865e+307 ;  /* 0x7fe0000004028828 */ /* 0x000fe20000000000 */
[----:B------:R-:W-:-:S03]  /*0450*/  ISETP.GE.U32.AND P1, PT, R11, R14, PT ;  /* 0x0000000e0b00720c */ /* 0x000fc60003f26070 */
[----:B------:R-:W-:Y:S01]  /*0460*/  @!P2 LOP3.LUT R12, R5, 0x7ff00000, RZ, 0xc0, !PT ;  /* 0x7ff00000050ca812 */ /* 0x000fe200078ec0ff */
[----:B------:R-:W-:Y:S01]  /*0470*/  @!P2 IMAD.MOV.U32 R18, RZ, RZ, RZ ;  /* 0x000000ffff12a224 */ /* 0x000fe200078e00ff */
[----:B------:R-:W0:Y:S02]  /*0480*/  MUFU.RCP64H R17, R3 ;  /* 0x0000000300117308 */ /* 0x000e240000001800 */
[----:B------:R-:W-:Y:S01]  /*0490*/  @!P2 ISETP.GE.U32.AND P3, PT, R11, R12, PT ;  /* 0x0000000c0b00a20c */ /* 0x000fe20003f66070 */
[----:B------:R-:W-:-:S05]  /*04a0*/  IMAD.MOV.U32 R12, RZ, RZ, 0x1ca00000 ;  /* 0x1ca00000ff0c7424 */ /* 0x000fca00078e00ff */
[----:B------:R-:W-:-:S04]  /*04b0*/  @!P2 SEL R13, R12, 0x63400000, !P3 ;  /* 0x634000000c0da807 */ /* 0x000fc80005800000 */
[----:B------:R-:W-:-:S04]  /*04c0*/  @!P2 LOP3.LUT R13, R13, 0x80000000, R7, 0xf8, !PT ;  /* 0x800000000d0da812 */ /* 0x000fc800078ef807 */
[----:B------:R-:W-:Y:S01]  /*04d0*/  @!P2 LOP3.LUT R19, R13, 0x100000, RZ, 0xfc, !PT ;  /* 0x001000000d13a812 */ /* 0x000fe200078efcff */
[----:B0-----:R-:W-:-:S08]  /*04e0*/  DFMA R8, R16, -R2, 1 ;  /* 0x3ff000001008742b */ /* 0x001fd00000000802 */
[----:B------:R-:W-:-:S08]  /*04f0*/  DFMA R8, R8, R8, R8 ;  /* 0x000000080808722b */ /* 0x000fd00000000008 */
[----:B------:R-:W-:Y:S01]  /*0500*/  DFMA R16, R16, R8, R16 ;  /* 0x000000081010722b */ /* 0x000fe20000000010 */
[----:B------:R-:W-:Y:S01]  /*0510*/  SEL R9, R12, 0x63400000, !P1 ;  /* 0x634000000c097807 */ /* 0x000fe20004800000 */
[----:B------:R-:W-:-:S03]  /*0520*/  IMAD.MOV.U32 R8, RZ, RZ, R6 ;  /* 0x000000ffff087224 */ /* 0x000fc600078e0006 */
[----:B------:R-:W-:-:S03]  /*0530*/  LOP3.LUT R9, R9, 0x800fffff, R7, 0xf8, !PT ;  /* 0x800fffff09097812 */ /* 0x000fc600078ef807 */
[----:B------:R-:W-:-:S03]  /*0540*/  DFMA R20, R16, -R2, 1 ;  /* 0x3ff000001014742b */ /* 0x000fc60000000802 */
[----:B------:R-:W-:-:S05]  /*0550*/  @!P2 DFMA R8, R8, 2, -R18 ;  /* 0x400000000808a82b */ /* 0x000fca0000000812 */
[----:B------:R-:W-:Y:S01]  /*0560*/  DFMA R16, R16, R20, R16 ;  /* 0x000000141010722b */ /* 0x000fe20000000010 */
[----:B------:R-:W-:Y:S02]  /*0570*/  IMAD.MOV.U32 R21, RZ, RZ, R11 ;  /* 0x000000ffff157224 */ /* 0x000fe400078e000b */
[----:B------:R-:W-:Y:S01]  /*0580*/  IMAD.MOV.U32 R20, RZ, RZ, R14 ;  /* 0x000000ffff147224 */ /* 0x000fe200078e000e */
[----:B------:R-:W-:Y:S02]  /*0590*/  @!P0 LOP3.LUT R20, R3, 0x7ff00000, RZ, 0xc0, !PT ;  /* 0x7ff0000003148812 */ /* 0x000fe400078ec0ff */
[----:B------:R-:W-:Y:S02]  /*05a0*/  @!P2 LOP3.LUT R21, R9, 0x7ff00000, RZ, 0xc0, !PT ;  /* 0x7ff000000915a812 */ /* 0x000fe400078ec0ff */
[----:B------:R-:W-:Y:S01]  /*05b0*/  DMUL R18, R16, R8 ;  /* 0x0000000810127228 */ /* 0x000fe20000000000 */
[----:B------:R-:W-:Y:S02]  /*05c0*/  VIADD R22, R20, 0xffffffff ;  /* 0xffffffff14167836 */ /* 0x000fe40000000000 */
[----:B------:R-:W-:-:S05]  /*05d0*/  VIADD R13, R21, 0xffffffff ;  /* 0xffffffff150d7836 */ /* 0x000fca0000000000 */
[----:B------:R-:W-:Y:S01]  /*05e0*/  DFMA R14, R18, -R2, R8 ;  /* 0x80000002120e722b */ /* 0x000fe20000000008 */
[----:B------:R-:W-:-:S04]  /*05f0*/  ISETP.GT.U32.AND P0, PT, R13, 0x7feffffe, PT ;  /* 0x7feffffe0d00780c */ /* 0x000fc80003f04070 */
[----:B------:R-:W-:-:S03]  /*0600*/  ISETP.GT.U32.OR P0, PT, R22, 0x7feffffe, P0 ;  /* 0x7feffffe1600780c */ /* 0x000fc60000704470 */
[----:B------:R-:W-:-:S10]  /*0610*/  DFMA R14, R16, R14, R18 ;  /* 0x0000000e100e722b */ /* 0x000fd40000000012 */
[----:B------:R-:W-:Y:S05]  /*0620*/  @P0 BRA `(.L_x_4) ;  /* 0x00000000006c0947 */ /* 0x000fea0003800000 */
[----:B------:R-:W-:-:S04]  /*0630*/  LOP3.LUT R16, R5, 0x7ff00000, RZ, 0xc0, !PT ;  /* 0x7ff0000005107812 */ /* 0x000fc800078ec0ff */
[CC--:B------:R-:W-:Y:S02]  /*0640*/  VIADDMNMX R6, R11.reuse, -R16.reuse, 0xb9600000, !PT ;  /* 0xb96000000b067446 */ /* 0x0c0fe40007800910 */
[----:B------:R-:W-:Y:S02]  /*0650*/  ISETP.GE.U32.AND P0, PT, R11, R16, PT ;  /* 0x000000100b00720c */ /* 0x000fe40003f06070 */
[----:B------:R-:W-:Y:S02]  /*0660*/  VIMNMX R6, PT, PT, R6, 0x46a00000, PT ;  /* 0x46a0000006067848 */ /* 0x000fe40003fe0100 */
[----:B------:R-:W-:-:S05]  /*0670*/  SEL R11, R12, 0x63400000, !P0 ;  /* 0x634000000c0b7807 */ /* 0x000fca0004000000 */
[----:B------:R-:W-:Y:S02]  /*0680*/  IMAD.IADD R11, R6, 0x1, -R11 ;  /* 0x00000001060b7824 */ /* 0x000fe400078e0a0b */
[----:B------:R-:W-:Y:S02]  /*0690*/  IMAD.MOV.U32 R6, RZ, RZ, RZ ;  /* 0x000000ffff067224 */ /* 0x000fe400078e00ff */
[----:B------:R-:W-:-:S06]  /*06a0*/  VIADD R7, R11, 0x7fe00000 ;  /* 0x7fe000000b077836 */ /* 0x000fcc0000000000 */
[----:B------:R-:W-:-:S10]  /*06b0*/  DMUL R12, R14, R6 ;  /* 0x000000060e0c7228 */ /* 0x000fd40000000000 */
[----:B------:R-:W-:-:S13]  /*06c0*/  FSETP.GTU.AND P0, PT, |R13|, 1.469367938527859385e-39, PT ;  /* 0x001000000d00780b */ /* 0x000fda0003f0c200 */
[----:B------:R-:W-:Y:S05]  /*06d0*/  @P0 BRA `(.L_x_5) ;  /* 0x0000000000940947 */ /* 0x000fea0003800000 */
[----:B------:R-:W-:Y:S01]  /*06e0*/  DFMA R2, R14, -R2, R8 ;  /* 0x800000020e02722b */ /* 0x000fe20000000008 */
[----:B------:R-:W-:-:S09]  /*06f0*/  IMAD.MOV.U32 R6, RZ, RZ, RZ ;  /* 0x000000ffff067224 */ /* 0x000fd200078e00ff */
[C---:B------:R-:W-:Y:S02]  /*0700*/  FSETP.NEU.AND P0, PT, R3.reuse, RZ, PT ;  /* 0x000000ff0300720b */ /* 0x040fe40003f0d000 */
[----:B------:R-:W-:-:S04]  /*0710*/  LOP3.LUT R5, R3, 0x80000000, R5, 0x48, !PT ;  /* 0x8000000003057812 */ /* 0x000fc800078e4805 */
[----:B------:R-:W-:-:S07]  /*0720*/  LOP3.LUT R7, R5, R7, RZ, 0xfc, !PT ;  /* 0x0000000705077212 */ /* 0x000fce00078efcff */
[----:B------:R-:W-:Y:S05]  /*0730*/  @!P0 BRA `(.L_x_5) ;  /* 0x00000000007c8947 */ /* 0x000fea0003800000 */
[----:B------:R-:W-:Y:S01]  /*0740*/  IMAD.MOV R3, RZ, RZ, -R11 ;  /* 0x000000ffff037224 */ /* 0x000fe200078e0a0b */
[----:B------:R-:W-:Y:S01]  /*0750*/  DMUL.RP R6, R14, R6 ;  /* 0x000000060e067228 */ /* 0x000fe20000008000 */
[----:B------:R-:W-:Y:S01]  /*0760*/  IMAD.MOV.U32 R2, RZ, RZ, RZ ;  /* 0x000000ffff027224 */ /* 0x000fe200078e00ff */
[----:B------:R-:W-:-:S05]  /*0770*/  IADD3 R11, PT, PT, -R11, -0x43300000, RZ ;  /* 0xbcd000000b0b7810 */ /* 0x000fca0007ffe1ff */
[----:B------:R-:W-:-:S03]  /*0780*/  DFMA R2, R12, -R2, R14 ;  /* 0x800000020c02722b */ /* 0x000fc6000000000e */
[----:B------:R-:W-:-:S07]  /*0790*/  LOP3.LUT R5, R7, R5, RZ, 0x3c, !PT ;  /* 0x0000000507057212 */ /* 0x000fce00078e3cff */
[----:B------:R-:W-:-:S04]  /*07a0*/  FSETP.NEU.AND P0, PT, |R3|, R11, PT ;  /* 0x0000000b0300720b */ /* 0x000fc80003f0d200 */
[----:B------:R-:W-:Y:S02]  /*07b0*/  FSEL R12, R6, R12, !P0 ;  /* 0x0000000c060c7208 */ /* 0x000fe40004000000 */
[----:B------:R-:W-:Y:S01]  /*07c0*/  FSEL R13, R5, R13, !P0 ;  /* 0x0000000d050d7208 */ /* 0x000fe20004000000 */
[----:B------:R-:W-:Y:S06]  /*07d0*/  BRA `(.L_x_5) ;  /* 0x0000000000547947 */ /* 0x000fec0003800000 */
.L_x_4:
[----:B------:R-:W-:-:S14]  /*07e0*/  DSETP.NAN.AND P0, PT, R6, R6, PT ;  /* 0x000000060600722a */ /* 0x000fdc0003f08000 */
[----:B------:R-:W-:Y:S05]  /*07f0*/  @P0 BRA `(.L_x_6) ;  /* 0x0000000000440947 */ /* 0x000fea0003800000 */
[----:B------:R-:W-:-:S14]  /*0800*/  DSETP.NAN.AND P0, PT, R4, R4, PT ;  /* 0x000000040400722a */ /* 0x000fdc0003f08000 */
[----:B------:R-:W-:Y:S05]  /*0810*/  @P0 BRA `(.L_x_7) ;  /* 0x0000000000300947 */ /* 0x000fea0003800000 */
[----:B------:R-:W-:Y:S01]  /*0820*/  ISETP.NE.AND P0, PT, R21, R20, PT ;  /* 0x000000141500720c */ /* 0x000fe20003f05270 */
[----:B------:R-:W-:Y:S02]  /*0830*/  IMAD.MOV.U32 R12, RZ, RZ, 0x0 ;  /* 0x00000000ff0c7424 */ /* 0x000fe400078e00ff */
[----:B------:R-:W-:-:S10]  /*0840*/  IMAD.MOV.U32 R13, RZ, RZ, -0x80000 ;  /* 0xfff80000ff0d7424 */ /* 0x000fd400078e00ff */
[----:B------:R-:W-:Y:S05]  /*0850*/  @!P0 BRA `(.L_x_5) ;  /* 0x0000000000348947 */ /* 0x000fea0003800000 */
[----:B------:R-:W-:Y:S02]  /*0860*/  ISETP.NE.AND P0, PT, R21, 0x7ff00000, PT ;  /* 0x7ff000001500780c */ /* 0x000fe40003f05270 */
[----:B------:R-:W-:Y:S02]  /*0870*/  LOP3.LUT R13, R7, 0x80000000, R5, 0x48, !PT ;  /* 0x80000000070d7812 */ /* 0x000fe400078e4805 */
[----:B------:R-:W-:-:S13]  /*0880*/  ISETP.EQ.OR P0, PT, R20, RZ, !P0 ;  /* 0x000000ff1400720c */ /* 0x000fda0004702670 */
[----:B------:R-:W-:Y:S01]  /*0890*/  @P0 LOP3.LUT R2, R13, 0x7ff00000, RZ, 0xfc, !PT ;  /* 0x7ff000000d020812 */ /* 0x000fe200078efcff */
[----:B------:R-:W-:Y:S02]  /*08a0*/  @!P0 IMAD.MOV.U32 R12, RZ, RZ, RZ ;  /* 0x000000ffff0c8224 */ /* 0x000fe400078e00ff */
[----:B------:R-:W-:Y:S02]  /*08b0*/  @P0 IMAD.MOV.U32 R12, RZ, RZ, RZ ;  /* 0x000000ffff0c0224 */ /* 0x000fe400078e00ff */
[----:B------:R-:W-:Y:S01]  /*08c0*/  @P0 IMAD.MOV.U32 R13, RZ, RZ, R2 ;  /* 0x000000ffff0d0224 */ /* 0x000fe200078e0002 */
[----:B------:R-:W-:Y:S06]  /*08d0*/  BRA `(.L_x_5) ;  /* 0x0000000000147947 */ /* 0x000fec0003800000 */
.L_x_7:
[----:B------:R-:W-:Y:S01]  /*08e0*/  LOP3.LUT R13, R5, 0x80000, RZ, 0xfc, !PT ;  /* 0x00080000050d7812 */ /* 0x000fe200078efcff */
[----:B------:R-:W-:Y:S01]  /*08f0*/  IMAD.MOV.U32 R12, RZ, RZ, R4 ;  /* 0x000000ffff0c7224 */ /* 0x000fe200078e0004 */
[----:B------:R-:W-:Y:S06]  /*0900*/  BRA `(.L_x_5) ;  /* 0x0000000000087947 */ /* 0x000fec0003800000 */
.L_x_6:
[----:B------:R-:W-:Y:S01]  /*0910*/  LOP3.LUT R13, R7, 0x80000, RZ, 0xfc, !PT ;  /* 0x00080000070d7812 */ /* 0x000fe200078efcff */
[----:B------:R-:W-:-:S07]  /*0920*/  IMAD.MOV.U32 R12, RZ, RZ, R6 ;  /* 0x000000ffff0c7224 */ /* 0x000fce00078e0006 */
.L_x_5:
[----:B------:R-:W-:Y:S05]  /*0930*/  BSYNC.RECONVERGENT B1 ;  /* 0x0000000000017941 */ /* 0x000fea0003800200 */
.L_x_3:
[----:B------:R-:W-:Y:S02]  /*0940*/  IMAD.MOV.U32 R11, RZ, RZ, 0x0 ;  /* 0x00000000ff0b7424 */ /* 0x000fe400078e00ff */
[----:B------:R-:W-:Y:S02]  /*0950*/  IMAD.MOV.U32 R2, RZ, RZ, R12 ;  /* 0x000000ffff027224 */ /* 0x000fe400078e000c */
[----:B------:R-:W-:Y:S01]  /*0960*/  IMAD.MOV.U32 R3, RZ, RZ, R13 ;  /* 0x000000ffff037224 */ /* 0x000fe200078e000d */
[----:B------:R-:W-:Y:S06]  /*0970*/  RET.REL.NODEC R10 `(_Z15DERIVATIVE_STEPPdS_S_S_di) ;  /* 0xfffffff40aa07950 */ /* 0x000fec0003c3ffff */
.L_x_8:
[----:B------:R-:W-:-:S00]  /*0980*/  BRA `(.L_x_8) ;  /* 0xfffffffc00fc7947 */ /* 0x000fc0000383ffff */
[----:B------:R-:W-:-:S00]  /*0990*/  NOP ;  /* 0x0000000000007918 */ /* 0x000fc00000000000 */
        /* <DEDUP_REMOVED lines=14> */
.L_x_10:


//--------------------- .text._Z5SETUPPdd         --------------------------
	.section	.text._Z5SETUPPdd,"ax",@progbits
	.align	128
        .global         _Z5SETUPPdd
        .type           _Z5SETUPPdd,@function
        .size           _Z5SETUPPdd,(.L_x_12 - _Z5SETUPPdd)
        .other          _Z5SETUPPdd,@"STO_CUDA_ENTRY STV_DEFAULT"
_Z5SETUPPdd:
.text._Z5SETUPPdd:
[----:B------:R-:W-:Y:S01]  /*0000*/  LDC R1, c[0x0][0x37c] ;  /* 0x0000df00ff017b82 */ /* 0x000fe20000000800 */
[----:B------:R-:W0:Y:S07]  /*0010*/  S2R R7, SR_TID.X ;  /* 0x0000000000077919 */ /* 0x000e2e0000002100 */
[----:B------:R-:W0:Y:S01]  /*0020*/  S2UR UR6, SR_CTAID.X ;  /* 0x00000000000679c3 */ /* 0x000e220000002500 */
[----:B------:R-:W1:Y:S07]  /*0030*/  LDCU.64 UR4, c[0x0][0x358] ;  /* 0x00006b00ff0477ac */ /* 0x000e6e0008000a00 */
[----:B------:R-:W0:Y:S08]  /*0040*/  LDC R0, c[0x0][0x360] ;  /* 0x0000d800ff007b82 */ /* 0x000e300000000800 */
[----:B------:R-:W2:Y:S08]  /*0050*/  LDC.64 R2, c[0x0][0x380] ;  /* 0x0000e000ff027b82 */ /* 0x000eb00000000a00 */
[----:B------:R-:W1:Y:S01]  /*0060*/  LDC.64 R4, c[0x0][0x388] ;  /* 0x0000e200ff047b82 */ /* 0x000e620000000a00 */
[----:B0-----:R-:W-:-:S04]  /*0070*/  IMAD R7, R0, UR6, R7 ;  /* 0x0000000600077c24 */ /* 0x001fc8000f8e0207 */
[----:B--2---:R-:W-:-:S05]  /*0080*/  IMAD.WIDE R2, R7, 0x8, R2 ;  /* 0x0000000807027825 */ /* 0x004fca00078e0202 */
[----:B-1----:R-:W-:Y:S01]  /*0090*/  STG.E.64 desc[UR4][R2.64], R4 ;  /* 0x0000000402007986 */ /* 0x002fe2000c101b04 */
[----:B------:R-:W-:Y:S05]  /*00a0*/  EXIT ;  /* 0x000000000000794d */ /* 0x000fea0003800000 */
.L_x_9:
        /* <DEDUP_REMOVED lines=13> */
.L_x_12:


//--------------------- .nv.shared.reserved.0     --------------------------
	.section	.nv.shared.reserved.0,"aw",@nobits
	.weak		__nv_reservedSMEM_offset_0_alias
	.size		__nv_reservedSMEM_offset_0_alias, 0, 64
	.other		__nv_reservedSMEM_offset_0_alias,@"STO_CUDA_RESERVED_SHARED STV_DEFAULT"
__nv_reservedSMEM_offset_0_alias:
	.zero		0
	.zero		64


//--------------------- .nv.constant0._Z15DERIVATIVE_STEPPdS_S_S_di --------------------------
	.section	.nv.constant0._Z15DERIVATIVE_STEPPdS_S_S_di,"a",@progbits
	.sectionflags	@""
	.align	4
.nv.constant0._Z15DERIVATIVE_STEPPdS_S_S_di:
	.zero		940


//--------------------- .nv.constant0._Z5SETUPPdd --------------------------
	.section	.nv.constant0._Z5SETUPPdd,"a",@progbits
	.sectionflags	@""
	.align	4
.nv.constant0._Z5SETUPPdd:
	.zero		912


//--------------------- SYMBOLS --------------------------

	.type		.nv.reservedSmem.offset0,@object
	.size		.nv.reservedSmem.offset0,0x4
